//
// Generated by NVIDIA NVVM Compiler
//
// Compiler Build ID: CL-36424714
// Cuda compilation tools, release 13.0, V13.0.88
// Based on NVVM 20.0.0
//

.version 9.0
.target sm_100
.address_size 64

	// .globl	_Z10hello_cudav
.extern .func  (.param .b32 func_retval0) vprintf
(
	.param .b64 vprintf_param_0,
	.param .b64 vprintf_param_1
)
;
.global .align 1 .b8 $str[23] = {72, 101, 108, 108, 111, 32, 67, 85, 68, 65, 32, 87, 111, 114, 108, 100, 32, 33, 33, 33, 32, 10};

.visible .entry _Z10hello_cudav()
{
	.reg .b32 	%r<3>;
	.reg .b64 	%rd<3>;

	mov.u64 	%rd1, $str;
	cvta.global.u64 	%rd2, %rd1;
	{ // callseq 0, 0
	.param .b64 param0;
	st.param.b64 	[param0], %rd2;
	.param .b64 param1;
	st.param.b64 	[param1], 0;
	.param .b32 retval0;
	call.uni (retval0), 
	vprintf, 
	(
	param0, 
	param1
	);
	ld.param.b32 	%r1, [retval0];
	} // callseq 0
	ret;

}


// ===== COMPILED SASS (sm_100) =====

	.target	sm_100

	.elftype	@"ET_EXEC"


//--------------------- .note.nv.tkinfo           --------------------------
	.section	.note.nv.tkinfo,"",@"SHT_NOTE"
	.sectionflags	@"SHF_NOTE_NV_TKINFO"
	.tkinfo
        /*0018*/ 	.word	0x00000002
        /*0030*/ 	.string	""
        /*0030*/ 	.string	"ptxas"
        /*0030*/ 	.string	"Cuda compilation tools, release 13.0, V13.0.88"
        /*0030*/ 	.string	"Build cuda_13.0.r13.0/compiler.36424714_0"
        /*0030*/ 	.string	"-arch sm_100 -m 64 "



//--------------------- .note.nv.cuinfo           --------------------------
	.section	.note.nv.cuinfo,"",@"SHT_NOTE"
	.sectionflags	@"SHF_NOTE_NV_CUINFO"
        /*0018*/ 	.short	0x0002
        /*001a*/ 	.short	0x0064
        /*001c*/ 	.short	0x0082
	.zero		2


//--------------------- .nv.info                  --------------------------
	.section	.nv.info,"",@"SHT_CUDA_INFO"
	.align	4


	//----- nvinfo : EIATTR_REGCOUNT
	.align		4
        /*0000*/ 	.byte	0x04, 0x2f
        /*0002*/ 	.short	(.L_2 - .L_1)
	.align		4
.L_1:
        /*0004*/ 	.word	index@(_Z10hello_cudav)
        /*0008*/ 	.word	0x00000018


	//----- nvinfo : EIATTR_FRAME_SIZE
	.align		4
.L_2:
        /*000c*/ 	.byte	0x04, 0x11
        /*000e*/ 	.short	(.L_4 - .L_3)
	.align		4
.L_3:
        /*0010*/ 	.word	index@(_Z10hello_cudav)
        /*0014*/ 	.word	0x00000000


	//----- nvinfo : EIATTR_MIN_STACK_SIZE
	.align		4
.L_4:
        /*0018*/ 	.byte	0x04, 0x12
        /*001a*/ 	.short	(.L_6 - .L_5)
	.align		4
.L_5:
        /*001c*/ 	.word	index@(_Z10hello_cudav)
        /*0020*/ 	.word	0x00000000
.L_6:


//--------------------- .nv.compat                --------------------------
	.section	.nv.compat,"",@"SHT_CUDA_COMPAT_INFO"
	.align	4
        /*0000*/ 	.byte	0x02, 0x09, 0x00, 0x00, 0x02, 0x02, 0x01, 0x00, 0x02, 0x05, 0x05, 0x00, 0x03, 0x07, 0x01, 0x01
        /*0010*/ 	.byte	0x02, 0x03, 0x00, 0x00, 0x02, 0x06, 0x01, 0x00, 0x04, 0x0b, 0x08, 0x00, 0x09, 0x00, 0x00, 0x00
        /*0020*/ 	.byte	0x00, 0x00, 0x00, 0x00


//--------------------- .nv.info._Z10hello_cudav  --------------------------
	.section	.nv.info._Z10hello_cudav,"",@"SHT_CUDA_INFO"
	.sectionflags	@""
	.align	4


	//----- nvinfo : EIATTR_CUDA_API_VERSION
	.align		4
        /*0000*/ 	.byte	0x04, 0x37
        /*0002*/ 	.short	(.L_8 - .L_7)
.L_7:
        /*0004*/ 	.word	0x00000082


	//----- nvinfo : EIATTR_SPARSE_MMA_MASK
	.align		4
.L_8:
        /*0008*/ 	.byte	0x03, 0x50
        /*000a*/ 	.short	0x0000


	//----- nvinfo : EIATTR_MAXREG_COUNT
	.align		4
        /*000c*/ 	.byte	0x03, 0x1b
        /*000e*/ 	.short	0x00ff


	//----- nvinfo : EIATTR_EXTERNS
	.align		4
        /*0010*/ 	.byte	0x04, 0x0f
        /*0012*/ 	.short	(.L_10 - .L_9)


	//   ....[0]....
	.align		4
.L_9:
        /*0014*/ 	.word	index@(vprintf)


	//----- nvinfo : EIATTR_MERCURY_ISA_VERSION
	.align		4
.L_10:
        /*0018*/ 	.byte	0x03, 0x5f
        /*001a*/ 	.short	0x0101


	//----- nvinfo : EIATTR_VRC_CTA_INIT_COUNT
	.align		4
        /*001c*/ 	.byte	0x02, 0x4a
	.zero		1
	.zero		1


	//----- nvinfo : EIATTR_SYSCALL_OFFSETS
	.align		4
        /*0020*/ 	.byte	0x04, 0x46
        /*0022*/ 	.short	(.L_12 - .L_11)


	//   ....[0]....
.L_11:
        /*0024*/ 	.word	0x00000080


	//----- nvinfo : EIATTR_EXIT_INSTR_OFFSETS
	.align		4
.L_12:
        /*0028*/ 	.byte	0x04, 0x1c
        /*002a*/ 	.short	(.L_14 - .L_13)


	//   ....[0]....
.L_13:
        /*002c*/ 	.word	0x00000090


	//----- nvinfo : EIATTR_SW_WAR
	.align		4
.L_14:
        /*0030*/ 	.byte	0x04, 0x36
        /*0032*/ 	.short	(.L_16 - .L_15)
.L_15:
        /*0034*/ 	.word	0x00000008
.L_16:


//--------------------- .nv.callgraph             --------------------------
	.section	.nv.callgraph,"",@"SHT_CUDA_CALLGRAPH"
	.align	4
	.sectionentsize	8
	.align		4
        /*0000*/ 	.word	0x00000000
	.align		4
        /*0004*/ 	.word	0xffffffff
	.align		4
        /*0008*/ 	.word	index@(_Z10hello_cudav)
	.align		4
        /*000c*/ 	.word	index@(vprintf)
	.align		4
        /*0010*/ 	.word	0x00000000
	.align		4
        /*0014*/ 	.word	0xfffffffe
	.align		4
        /*0018*/ 	.word	0x00000000
	.align		4
        /*001c*/ 	.word	0xfffffffd
	.align		4
        /*0020*/ 	.word	0x00000000
	.align		4
        /*0024*/ 	.word	0xfffffffc


//--------------------- .nv.constant4             --------------------------
	.section	.nv.constant4,"a",@progbits
	.align	8
	.align		8
.nv.constant4:
        /*0000*/ 	.dword	vprintf
	.align		8
        /*0008*/ 	.dword	$str


//--------------------- .text._Z10hello_cudav     --------------------------
	.section	.text._Z10hello_cudav,"ax",@progbits
	.align	128
        .global         _Z10hello_cudav
        .type           _Z10hello_cudav,@function
        .size           _Z10hello_cudav,(.L_x_2 - _Z10hello_cudav)
        .other          _Z10hello_cudav,@"STO_CUDA_ENTRY STV_DEFAULT"
_Z10hello_cudav:
.text._Z10hello_cudav:
[----:B------:R-:W0:Y:S01]  /*0000*/  LDC R1, c[0x0][0x37c] ;  /* 0x0000df00ff017b82 */ /* 0x000e220000000800 */
[----:B------:R-:W-:Y:S01]  /*0010*/  MOV R0, 0x0 ;  /* 0x0000000000007802 */ /* 0x000fe20000000f00 */
[----:B------:R-:W1:Y:S01]  /*0020*/  LDCU.64 UR4, c[0x4][0x8] ;  /* 0x01000100ff0477ac */ /* 0x000e620008000a00 */
[----:B------:R-:W-:-:S05]  /*0030*/  CS2R R6, SRZ ;  /* 0x0000000000067805 */ /* 0x000fca000001ff00 */
[----:B------:R2:W3:Y:S01]  /*0040*/  LDC.64 R2, c[0x4][R0] ;  /* 0x0100000000027b82 */ /* 0x0004e20000000a00 */
[----:B-1----:R-:W-:Y:S02]  /*0050*/  IMAD.U32 R4, RZ, RZ, UR4 ;  /* 0x00000004ff047e24 */ /* 0x002fe4000f8e00ff */
[----:B--2---:R-:W-:-:S07]  /*0060*/  IMAD.U32 R5, RZ, RZ, UR5 ;  /* 0x00000005ff057e24 */ /* 0x004fce000f8e00ff */
[----:B------:R-:W-:-:S07]  /*0070*/  LEPC R20, `(.L_x_0) ;  /* 0x000000001014794e */ /* 0x000fce0000000000 */
[----:B0--3--:R-:W-:Y:S05]  /*0080*/  CALL.ABS.NOINC R2 ;  /* 0x0000000002007343 */ /* 0x009fea0003c00000 */
.L_x_0:
[----:B------:R-:W-:Y:S05]  /*0090*/  EXIT ;  /* 0x000000000000794d */ /* 0x000fea0003800000 */
.L_x_1:
[----:B------:R-:W-:-:S00]  /*00a0*/  BRA `(.L_x_1) ;  /* 0xfffffffc00fc7947 */ /* 0x000fc0000383ffff */
[----:B------:R-:W-:-:S00]  /*00b0*/  NOP ;  /* 0x0000000000007918 */ /* 0x000fc00000000000 */
        /* <DEDUP_REMOVED lines=12> */
.L_x_2:


//--------------------- .nv.global.init           --------------------------
	.section	.nv.global.init,"aw",@progbits
.nv.global.init:
	.type		$str,@object
	.size		$str,(.L_0 - $str)
$str:
        /*0000*/ 	.byte	0x48, 0x65, 0x6c, 0x6c, 0x6f, 0x20, 0x43, 0x55, 0x44, 0x41, 0x20, 0x57, 0x6f, 0x72, 0x6c, 0x64
        /*0010*/ 	.byte	0x20, 0x21, 0x21, 0x21, 0x20, 0x0a, 0x00
.L_0:


//--------------------- .nv.shared.reserved.0     --------------------------
	.section	.nv.shared.reserved.0,"aw",@nobits
	.weak		__nv_reservedSMEM_offset_0_alias
	.size		__nv_reservedSMEM_offset_0_alias, 0, 64
	.other		__nv_reservedSMEM_offset_0_alias,@"STO_CUDA_RESERVED_SHARED STV_DEFAULT"
__nv_reservedSMEM_offset_0_alias:
	.zero		0
	.zero		64


//--------------------- .nv.constant0._Z10hello_cudav --------------------------
	.section	.nv.constant0._Z10hello_cudav,"a",@progbits
	.sectionflags	@""
	.align	4
.nv.constant0._Z10hello_cudav:
	.zero		896


//--------------------- SYMBOLS --------------------------

	.type		.nv.reservedSmem.offset0,@object
	.size		.nv.reservedSmem.offset0,0x4
	.type		vprintf,@function
